	.headerflags	@"EF_CUDA_TEXMODE_UNIFIED EF_CUDA_64BIT_ADDRESS EF_CUDA_ACCELERATORS EF_CUDA_SM90 EF_CUDA_VIRTUAL_SM(EF_CUDA_SM90)"
	.elftype	@"ET_EXEC"


//--------------------- .nv.info                  --------------------------
	.section	.nv.info,"",@"SHT_CUDA_INFO"
	.align	4


	//----- nvinfo : EIATTR_REGCOUNT
	.align		4
        /*0000*/ 	.byte	0x04, 0x2f
        /*0002*/ 	.short	(.L_1 - .L_0)
	.align		4
.L_0:
        /*0004*/ 	.word	index@(triton_poi_fused_convolution_26)
        /*0008*/ 	.word	0x0000001a


	//----- nvinfo : EIATTR_MIN_STACK_SIZE
	.align		4
.L_1:
        /*000c*/ 	.byte	0x04, 0x12
        /*000e*/ 	.short	(.L_3 - .L_2)
	.align		4
.L_2:
        /*0010*/ 	.word	index@(triton_poi_fused_convolution_26)
        /*0014*/ 	.word	0x00000000


	//----- nvinfo : EIATTR_FRAME_SIZE
	.align		4
.L_3:
        /*0018*/ 	.byte	0x04, 0x11
        /*001a*/ 	.short	(.L_5 - .L_4)
	.align		4
.L_4:
        /*001c*/ 	.word	index@(triton_poi_fused_convolution_26)
        /*0020*/ 	.word	0x00000000


	//----- nvinfo : EIATTR_MIN_STACK_SIZE
	.align		4
.L_5:
        /*0024*/ 	.byte	0x04, 0x12
        /*0026*/ 	.short	(.L_7 - .L_6)
	.align		4
.L_6:
        /*0028*/ 	.word	index@(triton_poi_fused_convolution_26)
        /*002c*/ 	.word	0x00000000
.L_7:


//--------------------- .nv.info.triton_poi_fused_convolution_26 --------------------------
	.section	.nv.info.triton_poi_fused_convolution_26,"",@"SHT_CUDA_INFO"
	.sectionflags	@""
	.align	4


	//----- nvinfo : EIATTR_CUDA_API_VERSION
	.align		4
        /*0000*/ 	.byte	0x04, 0x37
        /*0002*/ 	.short	(.L_9 - .L_8)
.L_8:
        /*0004*/ 	.word	0x0000007c


	//----- nvinfo : EIATTR_KPARAM_INFO
	.align		4
.L_9:
        /*0008*/ 	.byte	0x04, 0x17
        /*000a*/ 	.short	(.L_11 - .L_10)
.L_10:
        /*000c*/ 	.word	0x00000000
        /*0010*/ 	.short	0x0002
        /*0012*/ 	.short	0x0010
        /*0014*/ 	.byte	0x00, 0xf0, 0x11, 0x00


	//----- nvinfo : EIATTR_KPARAM_INFO
	.align		4
.L_11:
        /*0018*/ 	.byte	0x04, 0x17
        /*001a*/ 	.short	(.L_13 - .L_12)
.L_12:
        /*001c*/ 	.word	0x00000000
        /*0020*/ 	.short	0x0001
        /*0022*/ 	.short	0x0008
        /*0024*/ 	.byte	0x00, 0xf4, 0x21, 0x00


	//----- nvinfo : EIATTR_KPARAM_INFO
	.align		4
.L_13:
        /*0028*/ 	.byte	0x04, 0x17
        /*002a*/ 	.short	(.L_15 - .L_14)
.L_14:
        /*002c*/ 	.word	0x00000000
        /*0030*/ 	.short	0x0000
        /*0032*/ 	.short	0x0000
        /*0034*/ 	.byte	0x00, 0xf4, 0x21, 0x00


	//----- nvinfo : EIATTR_SPARSE_MMA_MASK
	.align		4
.L_15:
        /*0038*/ 	.byte	0x03, 0x50
        /*003a*/ 	.short	0x0000


	//----- nvinfo : EIATTR_MAXREG_COUNT
	.align		4
        /*003c*/ 	.byte	0x03, 0x1b
        /*003e*/ 	.short	0x00ff


	//----- nvinfo : EIATTR_EXIT_INSTR_OFFSETS
	.align		4
        /*0040*/ 	.byte	0x04, 0x1c
        /*0042*/ 	.short	(.L_17 - .L_16)


	//   ....[0]....
.L_16:
        /*0044*/ 	.word	0x00000220


	//   ....[1]....
        /*0048*/ 	.word	0x00000240


	//----- nvinfo : EIATTR_REQNTID
	.align		4
.L_17:
        /*004c*/ 	.byte	0x04, 0x10
        /*004e*/ 	.short	(.L_19 - .L_18)
.L_18:
        /*0050*/ 	.word	0x00000080
        /*0054*/ 	.word	0x00000001
        /*0058*/ 	.word	0x00000001


	//----- nvinfo : EIATTR_CBANK_PARAM_SIZE
	.align		4
.L_19:
        /*005c*/ 	.byte	0x03, 0x19
        /*005e*/ 	.short	0x0014


	//----- nvinfo : EIATTR_PARAM_CBANK
	.align		4
        /*0060*/ 	.byte	0x04, 0x0a
        /*0062*/ 	.short	(.L_21 - .L_20)
	.align		4
.L_20:
        /*0064*/ 	.word	index@(.nv.constant0.triton_poi_fused_convolution_26)
        /*0068*/ 	.short	0x0210
        /*006a*/ 	.short	0x0014


	//----- nvinfo : EIATTR_SW_WAR
	.align		4
.L_21:
        /*006c*/ 	.byte	0x04, 0x36
        /*006e*/ 	.short	(.L_23 - .L_22)
.L_22:
        /*0070*/ 	.word	0x00000008
.L_23:


//--------------------- .nv.callgraph             --------------------------
	.section	.nv.callgraph,"",@"SHT_CUDA_CALLGRAPH"
	.align	4
	.sectionentsize	8
	.align		4
        /*0000*/ 	.word	0x00000000
	.align		4
        /*0004*/ 	.word	0xffffffff
	.align		4
        /*0008*/ 	.word	0x00000000
	.align		4
        /*000c*/ 	.word	0xfffffffe
	.align		4
        /*0010*/ 	.word	0x00000000
	.align		4
        /*0014*/ 	.word	0xfffffffd
	.align		4
        /*0018*/ 	.word	0x00000000
	.align		4
        /*001c*/ 	.word	0xfffffffc


//--------------------- .text.triton_poi_fused_convolution_26 --------------------------
	.section	.text.triton_poi_fused_convolution_26,"ax",@progbits
	.align	128
        .global         triton_poi_fused_convolution_26
        .type           triton_poi_fused_convolution_26,@function
        .size           triton_poi_fused_convolution_26,(.L_x_1 - triton_poi_fused_convolution_26)
        .other          triton_poi_fused_convolution_26,@"STO_CUDA_ENTRY STV_DEFAULT"
triton_poi_fused_convolution_26:
.text.triton_poi_fused_convolution_26:
[----:B------:R-:W0:Y:S02]  /*0000*/  LDC R1, c[0x0][0x28] ;  /* 0x00000a00ff017b82 */ /* 0x000e240000000800 */
[----:B------:R-:W1:Y:S01]  /*0010*/  S2R R0, SR_TID.X ;  /* 0x0000000000007919 */ /* 0x000e620000002100 */
[----:B------:R-:W2:Y:S01]  /*0020*/  LDC.64 R2, c[0x0][0x210] ;  /* 0x00008400ff027b82 */ /* 0x000ea20000000a00 */
[----:B------:R-:W-:Y:S02]  /*0030*/  CS2R R16, SRZ ;  /* 0x0000000000107805 */ /* 0x000fe4000001ff00 */
[----:B------:R-:W-:Y:S01]  /*0040*/  CS2R R18, SRZ ;  /* 0x0000000000127805 */ /* 0x000fe2000001ff00 */
[----:B------:R-:W3:Y:S01]  /*0050*/  S2R R5, SR_CTAID.X ;  /* 0x0000000000057919 */ /* 0x000ee20000002500 */
[----:B------:R-:W-:Y:S02]  /*0060*/  CS2R R20, SRZ ;  /* 0x0000000000147805 */ /* 0x000fe4000001ff00 */
[----:B------:R-:W-:Y:S01]  /*0070*/  CS2R R22, SRZ ;  /* 0x0000000000167805 */ /* 0x000fe2000001ff00 */
[----:B------:R-:W-:Y:S01]  /*0080*/  ULDC.64 UR4, c[0x0][0x208] ;  /* 0x0000820000047ab9 */ /* 0x000fe20000000a00 */
[----:B------:R-:W-:Y:S01]  /*0090*/  CS2R R6, SRZ ;  /* 0x0000000000067805 */ /* 0x000fe2000001ff00 */
[----:B------:R-:W4:Y:S01]  /*00a0*/  LDC.64 R12, c[0x0][0x218] ;  /* 0x00008600ff0c7b82 */ /* 0x000f220000000a00 */
[----:B-1----:R-:W-:-:S05]  /*00b0*/  IMAD.SHL.U32 R0, R0, 0x4, RZ ;  /* 0x0000000400007824 */ /* 0x002fca00078e00ff */
[----:B------:R-:W-:-:S04]  /*00c0*/  LOP3.LUT R0, R0, 0x1fc, RZ, 0xc0, !PT ;  /* 0x000001fc00007812 */ /* 0x000fc800078ec0ff */
[----:B---3--:R-:W-:-:S04]  /*00d0*/  LEA R5, R5, R0, 0xa ;  /* 0x0000000005057211 */ /* 0x008fc800078e50ff */
[C---:B------:R-:W-:Y:S01]  /*00e0*/  ISETP.GE.AND P0, PT, R5.reuse, 0x38400, PT ;  /* 0x000384000500780c */ /* 0x040fe20003f06270 */
[C---:B------:R-:W-:Y:S02]  /*00f0*/  VIADD R0, R5.reuse, 0x200 ;  /* 0x0000020005007836 */ /* 0x040fe40000000000 */
[----:B--2---:R-:W-:Y:S01]  /*0100*/  IMAD.WIDE R2, R5, 0x4, R2 ;  /* 0x0000000405027825 */ /* 0x004fe200078e0202 */
[----:B------:R-:W-:Y:S02]  /*0110*/  CS2R R4, SRZ ;  /* 0x0000000000047805 */ /* 0x000fe4000001ff00 */
[----:B------:R-:W-:Y:S02]  /*0120*/  ISETP.GE.AND P1, PT, R0, 0x38400, PT ;  /* 0x000384000000780c */ /* 0x000fe40003f26270 */
[----:B------:R-:W-:Y:S02]  /*0130*/  CS2R R8, SRZ ;  /* 0x0000000000087805 */ /* 0x000fe4000001ff00 */
[----:B------:R-:W-:-:S03]  /*0140*/  CS2R R10, SRZ ;  /* 0x00000000000a7805 */ /* 0x000fc6000001ff00 */
[----:B------:R-:W2:Y:S04]  /*0150*/  @!P0 LDG.E.128 R16, desc[UR4][R2.64] ;  /* 0x0000000402108981 */ /* 0x000ea8000c1e1d00 */
[----:B----4-:R-:W2:Y:S04]  /*0160*/  @!P0 LDG.E.EL.128 R20, desc[UR4][R12.64] ;  /* 0x000000040c148981 */ /* 0x010ea8000c2e1d00 */
[----:B------:R-:W3:Y:S04]  /*0170*/  @!P1 LDG.E.EL.128 R4, desc[UR4][R12.64] ;  /* 0x000000040c049981 */ /* 0x000ee8000c2e1d00 */
[----:B------:R-:W3:Y:S01]  /*0180*/  @!P1 LDG.E.128 R8, desc[UR4][R2.64+0x800] ;  /* 0x0008000402089981 */ /* 0x000ee2000c1e1d00 */
[----:B--2---:R-:W-:Y:S01]  /*0190*/  FADD R16, R20, R16 ;  /* 0x0000001014107221 */ /* 0x004fe20000000000 */
[----:B------:R-:W-:Y:S01]  /*01a0*/  FADD R17, R21, R17 ;  /* 0x0000001115117221 */ /* 0x000fe20000000000 */
[----:B------:R-:W-:Y:S01]  /*01b0*/  FADD R18, R22, R18 ;  /* 0x0000001216127221 */ /* 0x000fe20000000000 */
[----:B------:R-:W-:-:S05]  /*01c0*/  FADD R19, R23, R19 ;  /* 0x0000001317137221 */ /* 0x000fca0000000000 */
[----:B------:R1:W-:Y:S01]  /*01d0*/  @!P0 STG.E.128 desc[UR4][R2.64], R16 ;  /* 0x0000001002008986 */ /* 0x0003e2000c101d04 */
[----:B---3--:R-:W-:Y:S01]  /*01e0*/  FADD R4, R4, R8 ;  /* 0x0000000804047221 */ /* 0x008fe20000000000 */
[----:B------:R-:W-:Y:S01]  /*01f0*/  FADD R5, R5, R9 ;  /* 0x0000000905057221 */ /* 0x000fe20000000000 */
[----:B------:R-:W-:Y:S01]  /*0200*/  FADD R6, R6, R10 ;  /* 0x0000000a06067221 */ /* 0x000fe20000000000 */
[----:B------:R-:W-:Y:S01]  /*0210*/  FADD R7, R7, R11 ;  /* 0x0000000b07077221 */ /* 0x000fe20000000000 */
[----:B------:R-:W-:Y:S06]  /*0220*/  @P1 EXIT ;  /* 0x000000000000194d */ /* 0x000fec0003800000 */
[----:B------:R-:W-:Y:S01]  /*0230*/  STG.E.128 desc[UR4][R2.64+0x800], R4 ;  /* 0x0008000402007986 */ /* 0x000fe2000c101d04 */
[----:B------:R-:W-:Y:S05]  /*0240*/  EXIT ;  /* 0x000000000000794d */ /* 0x000fea0003800000 */
.L_x_0:
[----:B------:R-:W-:-:S00]  /*0250*/  BRA `(.L_x_0) ;  /* 0xfffffffc00fc7947 */ /* 0x000fc0000383ffff */
[----:B------:R-:W-:-:S00]  /*0260*/  NOP ;  /* 0x0000000000007918 */ /* 0x000fc00000000000 */
        /* <DEDUP_REMOVED lines=9> */
.L_x_1:


//--------------------- .nv.constant0.triton_poi_fused_convolution_26 --------------------------
	.section	.nv.constant0.triton_poi_fused_convolution_26,"a",@progbits
	.sectionflags	@""
	.align	4
.nv.constant0.triton_poi_fused_convolution_26:
	.zero		548
